	.headerflags	@"EF_CUDA_TEXMODE_UNIFIED EF_CUDA_64BIT_ADDRESS EF_CUDA_ACCELERATORS EF_CUDA_SM90 EF_CUDA_VIRTUAL_SM(EF_CUDA_SM90)"
	.elftype	@"ET_EXEC"


//--------------------- .nv.info                  --------------------------
	.section	.nv.info,"",@"SHT_CUDA_INFO"
	.align	4


	//----- nvinfo : EIATTR_REGCOUNT
	.align		4
        /*0000*/ 	.byte	0x04, 0x2f
        /*0002*/ 	.short	(.L_3 - .L_2)
	.align		4
.L_2:
        /*0004*/ 	.word	index@(triton_poi_fused__native_batch_norm_legit_no_training_cat_relu_8)
        /*0008*/ 	.word	0x00000016


	//----- nvinfo : EIATTR_MIN_STACK_SIZE
	.align		4
.L_3:
        /*000c*/ 	.byte	0x04, 0x12
        /*000e*/ 	.short	(.L_5 - .L_4)
	.align		4
.L_4:
        /*0010*/ 	.word	index@(triton_poi_fused__native_batch_norm_legit_no_training_cat_relu_8)
        /*0014*/ 	.word	0x00000000


	//----- nvinfo : EIATTR_FRAME_SIZE
	.align		4
.L_5:
        /*0018*/ 	.byte	0x04, 0x11
        /*001a*/ 	.short	(.L_7 - .L_6)
	.align		4
.L_6:
        /*001c*/ 	.word	index@(triton_poi_fused__native_batch_norm_legit_no_training_cat_relu_8)
        /*0020*/ 	.word	0x00000000


	//----- nvinfo : EIATTR_MIN_STACK_SIZE
	.align		4
.L_7:
        /*0024*/ 	.byte	0x04, 0x12
        /*0026*/ 	.short	(.L_9 - .L_8)
	.align		4
.L_8:
        /*0028*/ 	.word	index@(triton_poi_fused__native_batch_norm_legit_no_training_cat_relu_8)
        /*002c*/ 	.word	0x00000000
.L_9:


//--------------------- .nv.info.triton_poi_fused__native_batch_norm_legit_no_training_cat_relu_8 --------------------------
	.section	.nv.info.triton_poi_fused__native_batch_norm_legit_no_training_cat_relu_8,"",@"SHT_CUDA_INFO"
	.sectionflags	@""
	.align	4


	//----- nvinfo : EIATTR_CUDA_API_VERSION
	.align		4
        /*0000*/ 	.byte	0x04, 0x37
        /*0002*/ 	.short	(.L_11 - .L_10)
.L_10:
        /*0004*/ 	.word	0x0000007c


	//----- nvinfo : EIATTR_KPARAM_INFO
	.align		4
.L_11:
        /*0008*/ 	.byte	0x04, 0x17
        /*000a*/ 	.short	(.L_13 - .L_12)
.L_12:
        /*000c*/ 	.word	0x00000000
        /*0010*/ 	.short	0x0008
        /*0012*/ 	.short	0x0040
        /*0014*/ 	.byte	0x00, 0xf0, 0x11, 0x00


	//----- nvinfo : EIATTR_KPARAM_INFO
	.align		4
.L_13:
        /*0018*/ 	.byte	0x04, 0x17
        /*001a*/ 	.short	(.L_15 - .L_14)
.L_14:
        /*001c*/ 	.word	0x00000000
        /*0020*/ 	.short	0x0007
        /*0022*/ 	.short	0x0038
        /*0024*/ 	.byte	0x00, 0xf4, 0x21, 0x00


	//----- nvinfo : EIATTR_KPARAM_INFO
	.align		4
.L_15:
        /*0028*/ 	.byte	0x04, 0x17
        /*002a*/ 	.short	(.L_17 - .L_16)
.L_16:
        /*002c*/ 	.word	0x00000000
        /*0030*/ 	.short	0x0006
        /*0032*/ 	.short	0x0030
        /*0034*/ 	.byte	0x00, 0xf4, 0x21, 0x00


	//----- nvinfo : EIATTR_KPARAM_INFO
	.align		4
.L_17:
        /*0038*/ 	.byte	0x04, 0x17
        /*003a*/ 	.short	(.L_19 - .L_18)
.L_18:
        /*003c*/ 	.word	0x00000000
        /*0040*/ 	.short	0x0005
        /*0042*/ 	.short	0x0028
        /*0044*/ 	.byte	0x00, 0xf4, 0x21, 0x00


	//----- nvinfo : EIATTR_KPARAM_INFO
	.align		4
.L_19:
        /*0048*/ 	.byte	0x04, 0x17
        /*004a*/ 	.short	(.L_21 - .L_20)
.L_20:
        /*004c*/ 	.word	0x00000000
        /*0050*/ 	.short	0x0004
        /*0052*/ 	.short	0x0020
        /*0054*/ 	.byte	0x00, 0xf4, 0x21, 0x00


	//----- nvinfo : EIATTR_KPARAM_INFO
	.align		4
.L_21:
        /*0058*/ 	.byte	0x04, 0x17
        /*005a*/ 	.short	(.L_23 - .L_22)
.L_22:
        /*005c*/ 	.word	0x00000000
        /*0060*/ 	.short	0x0003
        /*0062*/ 	.short	0x0018
        /*0064*/ 	.byte	0x00, 0xf4, 0x21, 0x00


	//----- nvinfo : EIATTR_KPARAM_INFO
	.align		4
.L_23:
        /*0068*/ 	.byte	0x04, 0x17
        /*006a*/ 	.short	(.L_25 - .L_24)
.L_24:
        /*006c*/ 	.word	0x00000000
        /*0070*/ 	.short	0x0002
        /*0072*/ 	.short	0x0010
        /*0074*/ 	.byte	0x00, 0xf4, 0x21, 0x00


	//----- nvinfo : EIATTR_KPARAM_INFO
	.align		4
.L_25:
        /*0078*/ 	.byte	0x04, 0x17
        /*007a*/ 	.short	(.L_27 - .L_26)
.L_26:
        /*007c*/ 	.word	0x00000000
        /*0080*/ 	.short	0x0001
        /*0082*/ 	.short	0x0008
        /*0084*/ 	.byte	0x00, 0xf4, 0x21, 0x00


	//----- nvinfo : EIATTR_KPARAM_INFO
	.align		4
.L_27:
        /*0088*/ 	.byte	0x04, 0x17
        /*008a*/ 	.short	(.L_29 - .L_28)
.L_28:
        /*008c*/ 	.word	0x00000000
        /*0090*/ 	.short	0x0000
        /*0092*/ 	.short	0x0000
        /*0094*/ 	.byte	0x00, 0xf4, 0x21, 0x00


	//----- nvinfo : EIATTR_SPARSE_MMA_MASK
	.align		4
.L_29:
        /*0098*/ 	.byte	0x03, 0x50
        /*009a*/ 	.short	0x0000


	//----- nvinfo : EIATTR_MAXREG_COUNT
	.align		4
        /*009c*/ 	.byte	0x03, 0x1b
        /*009e*/ 	.short	0x00ff


	//----- nvinfo : EIATTR_EXIT_INSTR_OFFSETS
	.align		4
        /*00a0*/ 	.byte	0x04, 0x1c
        /*00a2*/ 	.short	(.L_31 - .L_30)


	//   ....[0]....
.L_30:
        /*00a4*/ 	.word	0x00000540


	//----- nvinfo : EIATTR_REQNTID
	.align		4
.L_31:
        /*00a8*/ 	.byte	0x04, 0x10
        /*00aa*/ 	.short	(.L_33 - .L_32)
.L_32:
        /*00ac*/ 	.word	0x00000100
        /*00b0*/ 	.word	0x00000001
        /*00b4*/ 	.word	0x00000001


	//----- nvinfo : EIATTR_CBANK_PARAM_SIZE
	.align		4
.L_33:
        /*00b8*/ 	.byte	0x03, 0x19
        /*00ba*/ 	.short	0x0044


	//----- nvinfo : EIATTR_PARAM_CBANK
	.align		4
        /*00bc*/ 	.byte	0x04, 0x0a
        /*00be*/ 	.short	(.L_35 - .L_34)
	.align		4
.L_34:
        /*00c0*/ 	.word	index@(.nv.constant0.triton_poi_fused__native_batch_norm_legit_no_training_cat_relu_8)
        /*00c4*/ 	.short	0x0210
        /*00c6*/ 	.short	0x0044


	//----- nvinfo : EIATTR_SW_WAR
	.align		4
.L_35:
        /*00c8*/ 	.byte	0x04, 0x36
        /*00ca*/ 	.short	(.L_37 - .L_36)
.L_36:
        /*00cc*/ 	.word	0x00000008
.L_37:


//--------------------- .nv.callgraph             --------------------------
	.section	.nv.callgraph,"",@"SHT_CUDA_CALLGRAPH"
	.align	4
	.sectionentsize	8
	.align		4
        /*0000*/ 	.word	0x00000000
	.align		4
        /*0004*/ 	.word	0xffffffff
	.align		4
        /*0008*/ 	.word	0x00000000
	.align		4
        /*000c*/ 	.word	0xfffffffe
	.align		4
        /*0010*/ 	.word	0x00000000
	.align		4
        /*0014*/ 	.word	0xfffffffd
	.align		4
        /*0018*/ 	.word	0x00000000
	.align		4
        /*001c*/ 	.word	0xfffffffc


//--------------------- .nv.constant4             --------------------------
	.section	.nv.constant4,"a",@progbits
	.align	8
	.align		8
.nv.constant4:
        /*0000*/ 	.dword	_$_str
	.align		8
        /*0008*/ 	.dword	_$_str_$_2


//--------------------- .text.triton_poi_fused__native_batch_norm_legit_no_training_cat_relu_8 --------------------------
	.section	.text.triton_poi_fused__native_batch_norm_legit_no_training_cat_relu_8,"ax",@progbits
	.align	128
        .global         triton_poi_fused__native_batch_norm_legit_no_training_cat_relu_8
        .type           triton_poi_fused__native_batch_norm_legit_no_training_cat_relu_8,@function
        .size           triton_poi_fused__native_batch_norm_legit_no_training_cat_relu_8,(.L_x_1 - triton_poi_fused__native_batch_norm_legit_no_training_cat_relu_8)
        .other          triton_poi_fused__native_batch_norm_legit_no_training_cat_relu_8,@"STO_CUDA_ENTRY STV_DEFAULT"
triton_poi_fused__native_batch_norm_legit_no_training_cat_relu_8:
.text.triton_poi_fused__native_batch_norm_legit_no_training_cat_relu_8:
[----:B------:R-:W-:Y:S01]  /*0000*/  LDC R1, c[0x0][0x28] ;  /* 0x00000a00ff017b82 */ /* 0x000fe20000000800 */
[----:B------:R-:W1:Y:S07]  /*0010*/  S2R R0, SR_TID.X ;  /* 0x0000000000007919 */ /* 0x000e6e0000002100 */
[----:B------:R-:W2:Y:S01]  /*0020*/  LDC.64 R8, c[0x0][0x228] ;  /* 0x00008a00ff087b82 */ /* 0x000ea20000000a00 */
[----:B------:R-:W-:Y:S01]  /*0030*/  IMAD.MOV.U32 R4, RZ, RZ, RZ ;  /* 0x000000ffff047224 */ /* 0x000fe200078e00ff */
[----:B------:R-:W-:Y:S01]  /*0040*/  ULDC.64 UR4, c[0x0][0x208] ;  /* 0x0000820000047ab9 */ /* 0x000fe20000000a00 */
[----:B------:R-:W3:Y:S01]  /*0050*/  S2R R3, SR_CTAID.X ;  /* 0x0000000000037919 */ /* 0x000ee20000002500 */
[----:B------:R-:W-:-:S04]  /*0060*/  ULDC.64 UR6, c[0x0][0x218] ;  /* 0x0000860000067ab9 */ /* 0x000fc80000000a00 */
[----:B------:R-:W4:Y:S01]  /*0070*/  LDC.64 R14, c[0x0][0x230] ;  /* 0x00008c00ff0e7b82 */ /* 0x000f220000000a00 */
[----:B-1----:R-:W-:-:S05]  /*0080*/  IMAD.SHL.U32 R0, R0, 0x2, RZ ;  /* 0x0000000200007824 */ /* 0x002fca00078e00ff */
[----:B------:R-:W-:-:S05]  /*0090*/  LOP3.LUT R0, R0, 0x1fe, RZ, 0xc0, !PT ;  /* 0x000001fe00007812 */ /* 0x000fca00078ec0ff */
[----:B---3--:R-:W-:-:S05]  /*00a0*/  IMAD R3, R3, 0x200, R0 ;  /* 0x0000020003037824 */ /* 0x008fca00078e0200 */
[----:B------:R-:W-:-:S04]  /*00b0*/  SHF.R.S32.HI R2, RZ, 0x1f, R3 ;  /* 0x0000001fff027819 */ /* 0x000fc80000011403 */
[----:B------:R-:W-:-:S04]  /*00c0*/  LEA.HI R6, R2, R3, RZ, 0x8 ;  /* 0x0000000302067211 */ /* 0x000fc800078f40ff */
[----:B------:R-:W-:-:S05]  /*00d0*/  SHF.R.S32.HI R5, RZ, 0x8, R6 ;  /* 0x00000008ff057819 */ /* 0x000fca0000011406 */
[----:B------:R-:W-:-:S05]  /*00e0*/  IMAD.HI R0, R5, -0x6db6db6d, R4 ;  /* 0x9249249305007827 */ /* 0x000fca00078e0204 */
[----:B------:R-:W-:-:S04]  /*00f0*/  SHF.R.U32.HI R7, RZ, 0x1f, R0 ;  /* 0x0000001fff077819 */ /* 0x000fc80000011600 */
[----:B------:R-:W-:-:S05]  /*0100*/  LEA.HI.SX32 R7, R0, R7, 0x19 ;  /* 0x0000000700077211 */ /* 0x000fca00078fcaff */
[----:B------:R-:W-:Y:S02]  /*0110*/  IMAD R0, R7, -0xe0, R5 ;  /* 0xffffff2007007824 */ /* 0x000fe400078e0205 */
[----:B------:R-:W-:Y:S01]  /*0120*/  IMAD.MOV.U32 R2, RZ, RZ, RZ ;  /* 0x000000ffff027224 */ /* 0x000fe200078e00ff */
[----:B------:R-:W1:Y:S01]  /*0130*/  LDC.64 R4, c[0x0][0x210] ;  /* 0x00008400ff047b82 */ /* 0x000e620000000a00 */
[----:B--2---:R-:W-:-:S06]  /*0140*/  IMAD.WIDE R8, R0, 0x4, R8 ;  /* 0x0000000400087825 */ /* 0x004fcc00078e0208 */
[----:B------:R2:W3:Y:S01]  /*0150*/  LDG.E.EL R8, desc[UR4][R8.64] ;  /* 0x0000000408087981 */ /* 0x0004e2000c2e1900 */
[----:B------:R-:W-:Y:S01]  /*0160*/  IMAD.HI R7, R3, -0x6db6db6d, R2 ;  /* 0x9249249303077827 */ /* 0x000fe200078e0202 */
[----:B------:R-:W-:-:S03]  /*0170*/  LOP3.LUT R2, R6, 0xffffff00, RZ, 0xc0, !PT ;  /* 0xffffff0006027812 */ /* 0x000fc600078ec0ff */
[----:B------:R-:W-:Y:S01]  /*0180*/  IMAD.SHL.U32 R11, R0, 0x100, RZ ;  /* 0x00000100000b7824 */ /* 0x000fe200078e00ff */
[----:B------:R-:W-:Y:S01]  /*0190*/  SHF.R.U32.HI R10, RZ, 0x1f, R7 ;  /* 0x0000001fff0a7819 */ /* 0x000fe20000011607 */
[----:B------:R-:W-:-:S03]  /*01a0*/  IMAD.IADD R2, R3, 0x1, -R2 ;  /* 0x0000000103027824 */ /* 0x000fc600078e0a02 */
[----:B------:R-:W-:Y:S02]  /*01b0*/  LEA.HI.SX32 R7, R7, R10, 0x11 ;  /* 0x0000000a07077211 */ /* 0x000fe400078f8aff */
[----:B------:R-:W-:-:S03]  /*01c0*/  SHF.R.S32.HI R12, RZ, 0x1f, R2 ;  /* 0x0000001fff0c7819 */ /* 0x000fc60000011402 */
[C---:B------:R-:W-:Y:S02]  /*01d0*/  IMAD.SHL.U32 R10, R7.reuse, 0x2000, RZ ;  /* 0x00002000070a7824 */ /* 0x040fe400078e00ff */
[----:B------:R-:W-:-:S03]  /*01e0*/  IMAD R6, R7, -0xe000, R3 ;  /* 0xffff200007067824 */ /* 0x000fc600078e0203 */
[----:B------:R-:W-:Y:S01]  /*01f0*/  IADD3 R19, P0, P1, R11, R2, R10 ;  /* 0x000000020b137210 */ /* 0x000fe2000791e00a */
[----:B------:R-:W-:Y:S01]  /*0200*/  IMAD R17, R7, 0xc000, R6 ;  /* 0x0000c00007117824 */ /* 0x000fe200078e0206 */
[----:B--2---:R-:W-:Y:S02]  /*0210*/  SHF.R.S32.HI R9, RZ, 0x1f, R10 ;  /* 0x0000001fff097819 */ /* 0x004fe4000001140a */
[----:B------:R-:W-:Y:S01]  /*0220*/  SHF.R.S32.HI R2, RZ, 0x1f, R11 ;  /* 0x0000001fff027819 */ /* 0x000fe2000001140b */
[----:B-1----:R-:W-:Y:S01]  /*0230*/  IMAD.WIDE R16, R17, 0x4, R4 ;  /* 0x0000000411107825 */ /* 0x002fe200078e0204 */
[----:B------:R-:W1:Y:S01]  /*0240*/  LDC.64 R10, c[0x0][0x220] ;  /* 0x00008800ff0a7b82 */ /* 0x000e620000000a00 */
[----:B------:R-:W-:Y:S02]  /*0250*/  LEA R18, P2, R19, UR6, 0x2 ;  /* 0x0000000613127c11 */ /* 0x000fe4000f8410ff */
[----:B------:R-:W-:Y:S02]  /*0260*/  CS2R R4, SRZ ;  /* 0x0000000000047805 */ /* 0x000fe4000001ff00 */
[----:B------:R-:W-:-:S02]  /*0270*/  IADD3.X R2, R2, R12, R9, P0, P1 ;  /* 0x0000000c02027210 */ /* 0x000fc400007e2409 */
[C---:B------:R-:W-:Y:S02]  /*0280*/  ISETP.GE.AND P1, PT, R0.reuse, 0xc0, PT ;  /* 0x000000c00000780c */ /* 0x040fe40003f26270 */
[----:B------:R-:W-:Y:S01]  /*0290*/  ISETP.GT.AND P0, PT, R0, 0xbf, PT ;  /* 0x000000bf0000780c */ /* 0x000fe20003f04270 */
[----:B------:R-:W2:Y:S01]  /*02a0*/  LDC.64 R12, c[0x0][0x238] ;  /* 0x00008e00ff0c7b82 */ /* 0x000ea20000000a00 */
[----:B------:R-:W-:Y:S02]  /*02b0*/  CS2R R6, SRZ ;  /* 0x0000000000067805 */ /* 0x000fe4000001ff00 */
[----:B------:R-:W-:-:S07]  /*02c0*/  LEA.HI.X R19, R19, UR7, R2, 0x2, P2 ;  /* 0x0000000713137c11 */ /* 0x000fce00090f1402 */
[----:B------:R-:W5:Y:S04]  /*02d0*/  @!P1 LDG.E.64 R4, desc[UR4][R16.64] ;  /* 0x0000000410049981 */ /* 0x000f68000c1e1b00 */
[----:B------:R-:W5:Y:S01]  /*02e0*/  @P0 LDG.E.64 R6, desc[UR4][R18.64+-0x30000] ;  /* 0xfd00000412060981 */ /* 0x000f62000c1e1b00 */
[----:B-1----:R-:W-:-:S05]  /*02f0*/  IMAD.WIDE R10, R0, 0x4, R10 ;  /* 0x00000004000a7825 */ /* 0x002fca00078e020a */
[----:B------:R1:W5:Y:S01]  /*0300*/  LDG.E.EL R2, desc[UR4][R10.64] ;  /* 0x000000040a027981 */ /* 0x000362000c2e1900 */
[----:B----4-:R-:W-:-:S04]  /*0310*/  IMAD.WIDE R14, R0, 0x4, R14 ;  /* 0x00000004000e7825 */ /* 0x010fc800078e020e */
[----:B--2---:R-:W-:Y:S02]  /*0320*/  IMAD.WIDE R12, R0, 0x4, R12 ;  /* 0x00000004000c7825 */ /* 0x004fe400078e020c */
[----:B------:R2:W4:Y:S01]  /*0330*/  LDG.E.EL R14, desc[UR4][R14.64] ;  /* 0x000000040e0e7981 */ /* 0x000522000c2e1900 */
[----:B-1----:R-:W1:Y:S03]  /*0340*/  LDC.64 R10, c[0x0][0x240] ;  /* 0x00009000ff0a7b82 */ /* 0x002e660000000a00 */
[----:B------:R-:W4:Y:S01]  /*0350*/  LDG.E.EL R13, desc[UR4][R12.64] ;  /* 0x000000040c0d7981 */ /* 0x000f22000c2e1900 */
[----:B-1----:R-:W-:-:S04]  /*0360*/  IMAD.WIDE R10, R3, 0x4, R10 ;  /* 0x00000004030a7825 */ /* 0x002fc800078e020a */
[----:B---3--:R-:W-:Y:S01]  /*0370*/  FADD R0, R8, 9.9999997473787516356e-06 ;  /* 0x3727c5ac08007421 */ /* 0x008fe20000000000 */
[----:B------:R-:W-:-:S03]  /*0380*/  IMAD.MOV.U32 R8, RZ, RZ, 0x3e800000 ;  /* 0x3e800000ff087424 */ /* 0x000fc600078e00ff */
[----:B------:R-:W1:Y:S02]  /*0390*/  MUFU.SQRT R16, R0 ;  /* 0x0000000000107308 */ /* 0x000e640000002000 */
[C---:B-1----:R-:W-:Y:S02]  /*03a0*/  FSETP.GT.AND P2, PT, R16.reuse, 8.50705917302346158658e+37, PT ;  /* 0x7e8000001000780b */ /* 0x042fe40003f44000 */
[----:B------:R-:W-:Y:S02]  /*03b0*/  FSETP.GEU.AND P3, PT, R16, 1.175494350822287508e-38, PT ;  /* 0x008000001000780b */ /* 0x000fe40003f6e000 */
[----:B--2---:R-:W-:Y:S02]  /*03c0*/  FSEL R15, R8, 1, P2 ;  /* 0x3f800000080f7808 */ /* 0x004fe40001000000 */
[----:B------:R-:W1:Y:S07]  /*03d0*/  LDC.64 R8, c[0x0][0x248] ;  /* 0x00009200ff087b82 */ /* 0x000e6e0000000a00 */
[----:B------:R-:W-:-:S02]  /*03e0*/  @P2 FMUL R16, R16, 0.25 ;  /* 0x3e80000010102820 */ /* 0x000fc40000400000 */
[----:B------:R-:W-:Y:S02]  /*03f0*/  @!P3 FMUL R15, R15, 16777216 ;  /* 0x4b8000000f0fb820 */ /* 0x000fe40000400000 */
[----:B------:R-:W-:-:S06]  /*0400*/  @!P3 FMUL R16, R16, 16777216 ;  /* 0x4b8000001010b820 */ /* 0x000fcc0000400000 */
[----:B------:R-:W2:Y:S01]  /*0410*/  MUFU.RCP R16, R16 ;  /* 0x0000001000107308 */ /* 0x000ea20000001000 */
[----:B-----5:R-:W-:Y:S02]  /*0420*/  SEL R4, R4, RZ, !P1 ;  /* 0x000000ff04047207 */ /* 0x020fe40004800000 */
[----:B------:R-:W-:Y:S02]  /*0430*/  SEL R5, R5, RZ, !P1 ;  /* 0x000000ff05057207 */ /* 0x000fe40004800000 */
[----:B------:R-:W-:Y:S01]  /*0440*/  @P1 SEL R4, R6, RZ, P0 ;  /* 0x000000ff06041207 */ /* 0x000fe20000000000 */
[----:B-1----:R-:W-:Y:S01]  /*0450*/  IMAD.WIDE R8, R3, 0x4, R8 ;  /* 0x0000000403087825 */ /* 0x002fe200078e0208 */
[----:B------:R-:W-:-:S03]  /*0460*/  @P1 SEL R5, R7, RZ, P0 ;  /* 0x000000ff07051207 */ /* 0x000fc60000000000 */
[C---:B------:R-:W-:Y:S02]  /*0470*/  FADD R0, -R2.reuse, R4 ;  /* 0x0000000402007221 */ /* 0x040fe40000000100 */
[----:B------:R-:W-:Y:S01]  /*0480*/  FADD R2, -R2, R5 ;  /* 0x0000000502027221 */ /* 0x000fe20000000100 */
[----:B--2---:R-:W-:Y:S01]  /*0490*/  FMUL R15, R16, R15 ;  /* 0x0000000f100f7220 */ /* 0x004fe20000400000 */
[----:B------:R-:W-:Y:S03]  /*04a0*/  STG.E.64 desc[UR4][R10.64], R4 ;  /* 0x000000040a007986 */ /* 0x000fe6000c101b04 */
[-C--:B------:R-:W-:Y:S01]  /*04b0*/  FMUL R0, R0, R15.reuse ;  /* 0x0000000f00007220 */ /* 0x080fe20000400000 */
[----:B------:R-:W-:-:S03]  /*04c0*/  FMUL R2, R2, R15 ;  /* 0x0000000f02027220 */ /* 0x000fc60000400000 */
[C-C-:B----4-:R-:W-:Y:S01]  /*04d0*/  FFMA R0, R14.reuse, R0, R13.reuse ;  /* 0x000000000e007223 */ /* 0x150fe2000000000d */
[----:B------:R-:W-:-:S04]  /*04e0*/  FFMA R2, R14, R2, R13 ;  /* 0x000000020e027223 */ /* 0x000fc8000000000d */
[----:B------:R-:W-:Y:S02]  /*04f0*/  FSETP.GEU.AND P0, PT, R0, RZ, PT ;  /* 0x000000ff0000720b */ /* 0x000fe40003f0e000 */
[----:B------:R-:W-:Y:S02]  /*0500*/  FSETP.GEU.AND P1, PT, R2, RZ, PT ;  /* 0x000000ff0200720b */ /* 0x000fe40003f2e000 */
[----:B------:R-:W-:Y:S02]  /*0510*/  FSEL R6, R0, RZ, P0 ;  /* 0x000000ff00067208 */ /* 0x000fe40000000000 */
[----:B------:R-:W-:-:S05]  /*0520*/  FSEL R7, R2, RZ, P1 ;  /* 0x000000ff02077208 */ /* 0x000fca0000800000 */
[----:B------:R-:W-:Y:S01]  /*0530*/  STG.E.64 desc[UR4][R8.64], R6 ;  /* 0x0000000608007986 */ /* 0x000fe2000c101b04 */
[----:B------:R-:W-:Y:S05]  /*0540*/  EXIT ;  /* 0x000000000000794d */ /* 0x000fea0003800000 */
.L_x_0:
[----:B------:R-:W-:-:S00]  /*0550*/  BRA `(.L_x_0) ;  /* 0xfffffffc00fc7947 */ /* 0x000fc0000383ffff */
[----:B------:R-:W-:-:S00]  /*0560*/  NOP ;  /* 0x0000000000007918 */ /* 0x000fc00000000000 */
        /* <DEDUP_REMOVED lines=9> */
.L_x_1:


//--------------------- .nv.global.init           --------------------------
	.section	.nv.global.init,"aw",@progbits
.nv.global.init:
	.type		_$_str,@object
	.size		_$_str,(_$_str_$_2 - _$_str)
_$_str:
        /*0000*/ 	.byte	0x5f, 0x5f, 0x43, 0x55, 0x44, 0x41, 0x5f, 0x46, 0x54, 0x5a, 0x00
	.type		_$_str_$_2,@object
	.size		_$_str_$_2,(.L_1 - _$_str_$_2)
_$_str_$_2:
        /*000b*/ 	.byte	0x5f, 0x5f, 0x43, 0x55, 0x44, 0x41, 0x5f, 0x50, 0x52, 0x45, 0x43, 0x5f, 0x53, 0x51, 0x52, 0x54
        /*001b*/ 	.byte	0x00
.L_1:


//--------------------- .nv.constant0.triton_poi_fused__native_batch_norm_legit_no_training_cat_relu_8 --------------------------
	.section	.nv.constant0.triton_poi_fused__native_batch_norm_legit_no_training_cat_relu_8,"a",@progbits
	.sectionflags	@""
	.align	4
.nv.constant0.triton_poi_fused__native_batch_norm_legit_no_training_cat_relu_8:
	.zero		596
